//
// Generated by NVIDIA NVVM Compiler
//
// Compiler Build ID: CL-36424714
// Cuda compilation tools, release 13.0, V13.0.88
// Based on NVVM 20.0.0
//

.version 9.0
.target sm_100
.address_size 64

	// .globl	_Z20set_dynamic_positionfPf

.visible .entry _Z20set_dynamic_positionfPf(
	.param .f32 _Z20set_dynamic_positionfPf_param_0,
	.param .u64 .ptr .align 1 _Z20set_dynamic_positionfPf_param_1
)
{
	.reg .pred 	%p<2>;
	.reg .b32 	%r<5>;
	.reg .b32 	%f<4>;
	.reg .b64 	%rd<5>;

	ld.param.f32 	%f1, [_Z20set_dynamic_positionfPf_param_0];
	ld.param.u64 	%rd1, [_Z20set_dynamic_positionfPf_param_1];
	mov.u32 	%r1, %tid.x;
	setp.gt.u32 	%p1, %r1, 2;
	@%p1 bra 	$L__BB0_2;
	cvta.to.global.u64 	%rd2, %rd1;
	mov.u32 	%r2, %ntid.x;
	mov.u32 	%r3, %ctaid.x;
	mad.lo.s32 	%r4, %r3, %r2, %r1;
	mul.wide.u32 	%rd3, %r4, 4;
	add.s64 	%rd4, %rd2, %rd3;
	ld.global.f32 	%f2, [%rd4];
	mul.f32 	%f3, %f1, %f2;
	st.global.f32 	[%rd4], %f3;
$L__BB0_2:
	ret;

}


// ===== COMPILED SASS (sm_100) =====

	.target	sm_100

	.elftype	@"ET_EXEC"


//--------------------- .note.nv.tkinfo           --------------------------
	.section	.note.nv.tkinfo,"",@"SHT_NOTE"
	.sectionflags	@"SHF_NOTE_NV_TKINFO"
	.tkinfo
        /*0018*/ 	.word	0x00000002
        /*0030*/ 	.string	""
        /*0030*/ 	.string	"ptxas"
        /*0030*/ 	.string	"Cuda compilation tools, release 13.0, V13.0.88"
        /*0030*/ 	.string	"Build cuda_13.0.r13.0/compiler.36424714_0"
        /*0030*/ 	.string	"-arch sm_100 -m 64 "



//--------------------- .note.nv.cuinfo           --------------------------
	.section	.note.nv.cuinfo,"",@"SHT_NOTE"
	.sectionflags	@"SHF_NOTE_NV_CUINFO"
        /*0018*/ 	.short	0x0002
        /*001a*/ 	.short	0x0064
        /*001c*/ 	.short	0x0082
	.zero		2


//--------------------- .nv.info                  --------------------------
	.section	.nv.info,"",@"SHT_CUDA_INFO"
	.align	4


	//----- nvinfo : EIATTR_REGCOUNT
	.align		4
        /*0000*/ 	.byte	0x04, 0x2f
        /*0002*/ 	.short	(.L_1 - .L_0)
	.align		4
.L_0:
        /*0004*/ 	.word	index@(_Z20set_dynamic_positionfPf)
        /*0008*/ 	.word	0x00000008


	//----- nvinfo : EIATTR_FRAME_SIZE
	.align		4
.L_1:
        /*000c*/ 	.byte	0x04, 0x11
        /*000e*/ 	.short	(.L_3 - .L_2)
	.align		4
.L_2:
        /*0010*/ 	.word	index@(_Z20set_dynamic_positionfPf)
        /*0014*/ 	.word	0x00000000


	//----- nvinfo : EIATTR_MIN_STACK_SIZE
	.align		4
.L_3:
        /*0018*/ 	.byte	0x04, 0x12
        /*001a*/ 	.short	(.L_5 - .L_4)
	.align		4
.L_4:
        /*001c*/ 	.word	index@(_Z20set_dynamic_positionfPf)
        /*0020*/ 	.word	0x00000000
.L_5:


//--------------------- .nv.compat                --------------------------
	.section	.nv.compat,"",@"SHT_CUDA_COMPAT_INFO"
	.align	4
        /*0000*/ 	.byte	0x02, 0x09, 0x00, 0x00, 0x02, 0x02, 0x01, 0x00, 0x02, 0x05, 0x05, 0x00, 0x03, 0x07, 0x01, 0x01
        /*0010*/ 	.byte	0x02, 0x03, 0x00, 0x00, 0x02, 0x06, 0x01, 0x00, 0x04, 0x0b, 0x08, 0x00, 0x09, 0x00, 0x00, 0x00
        /*0020*/ 	.byte	0x00, 0x00, 0x00, 0x00


//--------------------- .nv.info._Z20set_dynamic_positionfPf --------------------------
	.section	.nv.info._Z20set_dynamic_positionfPf,"",@"SHT_CUDA_INFO"
	.sectionflags	@""
	.align	4


	//----- nvinfo : EIATTR_CUDA_API_VERSION
	.align		4
        /*0000*/ 	.byte	0x04, 0x37
        /*0002*/ 	.short	(.L_7 - .L_6)
.L_6:
        /*0004*/ 	.word	0x00000082


	//----- nvinfo : EIATTR_KPARAM_INFO
	.align		4
.L_7:
        /*0008*/ 	.byte	0x04, 0x17
        /*000a*/ 	.short	(.L_9 - .L_8)
.L_8:
        /*000c*/ 	.word	0x00000000
        /*0010*/ 	.short	0x0001
        /*0012*/ 	.short	0x0008
        /*0014*/ 	.byte	0x00, 0xf5, 0x21, 0x00


	//----- nvinfo : EIATTR_KPARAM_INFO
	.align		4
.L_9:
        /*0018*/ 	.byte	0x04, 0x17
        /*001a*/ 	.short	(.L_11 - .L_10)
.L_10:
        /*001c*/ 	.word	0x00000000
        /*0020*/ 	.short	0x0000
        /*0022*/ 	.short	0x0000
        /*0024*/ 	.byte	0x00, 0xf0, 0x11, 0x00


	//----- nvinfo : EIATTR_SPARSE_MMA_MASK
	.align		4
.L_11:
        /*0028*/ 	.byte	0x03, 0x50
        /*002a*/ 	.short	0x0000


	//----- nvinfo : EIATTR_MAXREG_COUNT
	.align		4
        /*002c*/ 	.byte	0x03, 0x1b
        /*002e*/ 	.short	0x00ff


	//----- nvinfo : EIATTR_MERCURY_ISA_VERSION
	.align		4
        /*0030*/ 	.byte	0x03, 0x5f
        /*0032*/ 	.short	0x0101


	//----- nvinfo : EIATTR_VRC_CTA_INIT_COUNT
	.align		4
        /*0034*/ 	.byte	0x02, 0x4a
	.zero		1
	.zero		1


	//----- nvinfo : EIATTR_EXIT_INSTR_OFFSETS
	.align		4
        /*0038*/ 	.byte	0x04, 0x1c
        /*003a*/ 	.short	(.L_13 - .L_12)


	//   ....[0]....
.L_12:
        /*003c*/ 	.word	0x00000030


	//   ....[1]....
        /*0040*/ 	.word	0x000000e0


	//----- nvinfo : EIATTR_CBANK_PARAM_SIZE
	.align		4
.L_13:
        /*0044*/ 	.byte	0x03, 0x19
        /*0046*/ 	.short	0x0010


	//----- nvinfo : EIATTR_PARAM_CBANK
	.align		4
        /*0048*/ 	.byte	0x04, 0x0a
        /*004a*/ 	.short	(.L_15 - .L_14)
	.align		4
.L_14:
        /*004c*/ 	.word	index@(.nv.constant0._Z20set_dynamic_positionfPf)
        /*0050*/ 	.short	0x0380
        /*0052*/ 	.short	0x0010


	//----- nvinfo : EIATTR_SW_WAR
	.align		4
.L_15:
        /*0054*/ 	.byte	0x04, 0x36
        /*0056*/ 	.short	(.L_17 - .L_16)
.L_16:
        /*0058*/ 	.word	0x00000008
.L_17:


//--------------------- .nv.callgraph             --------------------------
	.section	.nv.callgraph,"",@"SHT_CUDA_CALLGRAPH"
	.align	4
	.sectionentsize	8
	.align		4
        /*0000*/ 	.word	0x00000000
	.align		4
        /*0004*/ 	.word	0xffffffff
	.align		4
        /*0008*/ 	.word	0x00000000
	.align		4
        /*000c*/ 	.word	0xfffffffe
	.align		4
        /*0010*/ 	.word	0x00000000
	.align		4
        /*0014*/ 	.word	0xfffffffd
	.align		4
        /*0018*/ 	.word	0x00000000
	.align		4
        /*001c*/ 	.word	0xfffffffc


//--------------------- .text._Z20set_dynamic_positionfPf --------------------------
	.section	.text._Z20set_dynamic_positionfPf,"ax",@progbits
	.align	128
        .global         _Z20set_dynamic_positionfPf
        .type           _Z20set_dynamic_positionfPf,@function
        .size           _Z20set_dynamic_positionfPf,(.L_x_1 - _Z20set_dynamic_positionfPf)
        .other          _Z20set_dynamic_positionfPf,@"STO_CUDA_ENTRY STV_DEFAULT"
_Z20set_dynamic_positionfPf:
.text._Z20set_dynamic_positionfPf:
[----:B------:R-:W-:Y:S01]  /*0000*/  LDC R1, c[0x0][0x37c] ;  /* 0x0000df00ff017b82 */ /* 0x000fe20000000800 */
[----:B------:R-:W0:Y:S02]  /*0010*/  S2R R5, SR_TID.X ;  /* 0x0000000000057919 */ /* 0x000e240000002100 */
[----:B0-----:R-:W-:-:S13]  /*0020*/  ISETP.GT.U32.AND P0, PT, R5, 0x2, PT ;  /* 0x000000020500780c */ /* 0x001fda0003f04070 */
[----:B------:R-:W-:Y:S05]  /*0030*/  @P0 EXIT ;  /* 0x000000000000094d */ /* 0x000fea0003800000 */
[----:B------:R-:W0:Y:S01]  /*0040*/  S2R R0, SR_CTAID.X ;  /* 0x0000000000007919 */ /* 0x000e220000002500 */
[----:B------:R-:W1:Y:S01]  /*0050*/  LDC.64 R2, c[0x0][0x388] ;  /* 0x0000e200ff027b82 */ /* 0x000e620000000a00 */
[----:B------:R-:W0:Y:S01]  /*0060*/  LDCU UR6, c[0x0][0x360] ;  /* 0x00006c00ff0677ac */ /* 0x000e220008000800 */
[----:B------:R-:W2:Y:S01]  /*0070*/  LDCU.64 UR4, c[0x0][0x358] ;  /* 0x00006b00ff0477ac */ /* 0x000ea20008000a00 */
[----:B0-----:R-:W-:Y:S01]  /*0080*/  IMAD R5, R0, UR6, R5 ;  /* 0x0000000600057c24 */ /* 0x001fe2000f8e0205 */
[----:B------:R-:W0:Y:S03]  /*0090*/  LDCU UR6, c[0x0][0x380] ;  /* 0x00007000ff0677ac */ /* 0x000e260008000800 */
[----:B-1----:R-:W-:-:S05]  /*00a0*/  IMAD.WIDE.U32 R2, R5, 0x4, R2 ;  /* 0x0000000405027825 */ /* 0x002fca00078e0002 */
[----:B--2---:R-:W0:Y:S02]  /*00b0*/  LDG.E R0, desc[UR4][R2.64] ;  /* 0x0000000402007981 */ /* 0x004e24000c1e1900 */
[----:B0-----:R-:W-:-:S05]  /*00c0*/  FMUL R5, R0, UR6 ;  /* 0x0000000600057c20 */ /* 0x001fca0008400000 */
[----:B------:R-:W-:Y:S01]  /*00d0*/  STG.E desc[UR4][R2.64], R5 ;  /* 0x0000000502007986 */ /* 0x000fe2000c101904 */
[----:B------:R-:W-:Y:S05]  /*00e0*/  EXIT ;  /* 0x000000000000794d */ /* 0x000fea0003800000 */
.L_x_0:
[----:B------:R-:W-:-:S00]  /*00f0*/  BRA `(.L_x_0) ;  /* 0xfffffffc00fc7947 */ /* 0x000fc0000383ffff */
[----:B------:R-:W-:-:S00]  /*0100*/  NOP ;  /* 0x0000000000007918 */ /* 0x000fc00000000000 */
[----:B------:R-:W-:-:S00]  /*0110*/  NOP ;  /* 0x0000000000007918 */ /* 0x000fc00000000000 */
[----:B------:R-:W-:-:S00]  /*0120*/  NOP ;  /* 0x0000000000007918 */ /* 0x000fc00000000000 */
[----:B------:R-:W-:-:S00]  /*0130*/  NOP ;  /* 0x0000000000007918 */ /* 0x000fc00000000000 */
[----:B------:R-:W-:-:S00]  /*0140*/  NOP ;  /* 0x0000000000007918 */ /* 0x000fc00000000000 */
[----:B------:R-:W-:-:S00]  /*0150*/  NOP ;  /* 0x0000000000007918 */ /* 0x000fc00000000000 */
[----:B------:R-:W-:-:S00]  /*0160*/  NOP ;  /* 0x0000000000007918 */ /* 0x000fc00000000000 */
[----:B------:R-:W-:-:S00]  /*0170*/  NOP ;  /* 0x0000000000007918 */ /* 0x000fc00000000000 */
.L_x_1:


//--------------------- .nv.shared.reserved.0     --------------------------
	.section	.nv.shared.reserved.0,"aw",@nobits
	.weak		__nv_reservedSMEM_offset_0_alias
	.size		__nv_reservedSMEM_offset_0_alias, 0, 64
	.other		__nv_reservedSMEM_offset_0_alias,@"STO_CUDA_RESERVED_SHARED STV_DEFAULT"
__nv_reservedSMEM_offset_0_alias:
	.zero		0
	.zero		64


//--------------------- .nv.constant0._Z20set_dynamic_positionfPf --------------------------
	.section	.nv.constant0._Z20set_dynamic_positionfPf,"a",@progbits
	.sectionflags	@""
	.align	4
.nv.constant0._Z20set_dynamic_positionfPf:
	.zero		912


//--------------------- SYMBOLS --------------------------

	.type		.nv.reservedSmem.offset0,@object
	.size		.nv.reservedSmem.offset0,0x4
